//
// Generated by NVIDIA NVVM Compiler
//
// Compiler Build ID: CL-36424714
// Cuda compilation tools, release 13.0, V13.0.88
// Based on NVVM 20.0.0
//

.version 9.0
.target sm_100
.address_size 64

	// .globl	_Z6matAddPfS_S_ii

.visible .entry _Z6matAddPfS_S_ii(
	.param .u64 .ptr .align 1 _Z6matAddPfS_S_ii_param_0,
	.param .u64 .ptr .align 1 _Z6matAddPfS_S_ii_param_1,
	.param .u64 .ptr .align 1 _Z6matAddPfS_S_ii_param_2,
	.param .u32 _Z6matAddPfS_S_ii_param_3,
	.param .u32 _Z6matAddPfS_S_ii_param_4
)
{
	.reg .pred 	%p<4>;
	.reg .b32 	%r<12>;
	.reg .b32 	%f<4>;
	.reg .b64 	%rd<11>;

	ld.param.u64 	%rd1, [_Z6matAddPfS_S_ii_param_0];
	ld.param.u64 	%rd2, [_Z6matAddPfS_S_ii_param_1];
	ld.param.u64 	%rd3, [_Z6matAddPfS_S_ii_param_2];
	ld.param.u32 	%r4, [_Z6matAddPfS_S_ii_param_3];
	ld.param.u32 	%r3, [_Z6matAddPfS_S_ii_param_4];
	mov.u32 	%r5, %ntid.y;
	mov.u32 	%r6, %ctaid.y;
	mov.u32 	%r7, %tid.y;
	mad.lo.s32 	%r1, %r5, %r6, %r7;
	mov.u32 	%r8, %ntid.x;
	mov.u32 	%r9, %ctaid.x;
	mov.u32 	%r10, %tid.x;
	mad.lo.s32 	%r2, %r8, %r9, %r10;
	setp.ge.s32 	%p1, %r1, %r4;
	setp.ge.s32 	%p2, %r2, %r3;
	or.pred  	%p3, %p1, %p2;
	@%p3 bra 	$L__BB0_2;
	cvta.to.global.u64 	%rd4, %rd1;
	cvta.to.global.u64 	%rd5, %rd2;
	cvta.to.global.u64 	%rd6, %rd3;
	mad.lo.s32 	%r11, %r3, %r1, %r2;
	mul.wide.s32 	%rd7, %r11, 4;
	add.s64 	%rd8, %rd4, %rd7;
	ld.global.f32 	%f1, [%rd8];
	add.s64 	%rd9, %rd5, %rd7;
	ld.global.f32 	%f2, [%rd9];
	add.f32 	%f3, %f1, %f2;
	add.s64 	%rd10, %rd6, %rd7;
	st.global.f32 	[%rd10], %f3;
$L__BB0_2:
	ret;

}


// ===== COMPILED SASS (sm_100) =====

	.target	sm_100

	.elftype	@"ET_EXEC"


//--------------------- .note.nv.tkinfo           --------------------------
	.section	.note.nv.tkinfo,"",@"SHT_NOTE"
	.sectionflags	@"SHF_NOTE_NV_TKINFO"
	.tkinfo
        /*0018*/ 	.word	0x00000002
        /*0030*/ 	.string	""
        /*0030*/ 	.string	"ptxas"
        /*0030*/ 	.string	"Cuda compilation tools, release 13.0, V13.0.88"
        /*0030*/ 	.string	"Build cuda_13.0.r13.0/compiler.36424714_0"
        /*0030*/ 	.string	"-arch sm_100 -m 64 "



//--------------------- .note.nv.cuinfo           --------------------------
	.section	.note.nv.cuinfo,"",@"SHT_NOTE"
	.sectionflags	@"SHF_NOTE_NV_CUINFO"
        /*0018*/ 	.short	0x0002
        /*001a*/ 	.short	0x0064
        /*001c*/ 	.short	0x0082
	.zero		2


//--------------------- .nv.info                  --------------------------
	.section	.nv.info,"",@"SHT_CUDA_INFO"
	.align	4


	//----- nvinfo : EIATTR_REGCOUNT
	.align		4
        /*0000*/ 	.byte	0x04, 0x2f
        /*0002*/ 	.short	(.L_1 - .L_0)
	.align		4
.L_0:
        /*0004*/ 	.word	index@(_Z6matAddPfS_S_ii)
        /*0008*/ 	.word	0x0000000c


	//----- nvinfo : EIATTR_FRAME_SIZE
	.align		4
.L_1:
        /*000c*/ 	.byte	0x04, 0x11
        /*000e*/ 	.short	(.L_3 - .L_2)
	.align		4
.L_2:
        /*0010*/ 	.word	index@(_Z6matAddPfS_S_ii)
        /*0014*/ 	.word	0x00000000


	//----- nvinfo : EIATTR_MIN_STACK_SIZE
	.align		4
.L_3:
        /*0018*/ 	.byte	0x04, 0x12
        /*001a*/ 	.short	(.L_5 - .L_4)
	.align		4
.L_4:
        /*001c*/ 	.word	index@(_Z6matAddPfS_S_ii)
        /*0020*/ 	.word	0x00000000
.L_5:


//--------------------- .nv.compat                --------------------------
	.section	.nv.compat,"",@"SHT_CUDA_COMPAT_INFO"
	.align	4
        /*0000*/ 	.byte	0x02, 0x09, 0x00, 0x00, 0x02, 0x02, 0x01, 0x00, 0x02, 0x05, 0x05, 0x00, 0x03, 0x07, 0x01, 0x01
        /*0010*/ 	.byte	0x02, 0x03, 0x00, 0x00, 0x02, 0x06, 0x01, 0x00, 0x04, 0x0b, 0x08, 0x00, 0x09, 0x00, 0x00, 0x00
        /*0020*/ 	.byte	0x00, 0x00, 0x00, 0x00


//--------------------- .nv.info._Z6matAddPfS_S_ii --------------------------
	.section	.nv.info._Z6matAddPfS_S_ii,"",@"SHT_CUDA_INFO"
	.sectionflags	@""
	.align	4


	//----- nvinfo : EIATTR_CUDA_API_VERSION
	.align		4
        /*0000*/ 	.byte	0x04, 0x37
        /*0002*/ 	.short	(.L_7 - .L_6)
.L_6:
        /*0004*/ 	.word	0x00000082


	//----- nvinfo : EIATTR_KPARAM_INFO
	.align		4
.L_7:
        /*0008*/ 	.byte	0x04, 0x17
        /*000a*/ 	.short	(.L_9 - .L_8)
.L_8:
        /*000c*/ 	.word	0x00000000
        /*0010*/ 	.short	0x0004
        /*0012*/ 	.short	0x001c
        /*0014*/ 	.byte	0x00, 0xf0, 0x11, 0x00


	//----- nvinfo : EIATTR_KPARAM_INFO
	.align		4
.L_9:
        /*0018*/ 	.byte	0x04, 0x17
        /*001a*/ 	.short	(.L_11 - .L_10)
.L_10:
        /*001c*/ 	.word	0x00000000
        /*0020*/ 	.short	0x0003
        /*0022*/ 	.short	0x0018
        /*0024*/ 	.byte	0x00, 0xf0, 0x11, 0x00


	//----- nvinfo : EIATTR_KPARAM_INFO
	.align		4
.L_11:
        /*0028*/ 	.byte	0x04, 0x17
        /*002a*/ 	.short	(.L_13 - .L_12)
.L_12:
        /*002c*/ 	.word	0x00000000
        /*0030*/ 	.short	0x0002
        /*0032*/ 	.short	0x0010
        /*0034*/ 	.byte	0x00, 0xf5, 0x21, 0x00


	//----- nvinfo : EIATTR_KPARAM_INFO
	.align		4
.L_13:
        /*0038*/ 	.byte	0x04, 0x17
        /*003a*/ 	.short	(.L_15 - .L_14)
.L_14:
        /*003c*/ 	.word	0x00000000
        /*0040*/ 	.short	0x0001
        /*0042*/ 	.short	0x0008
        /*0044*/ 	.byte	0x00, 0xf5, 0x21, 0x00


	//----- nvinfo : EIATTR_KPARAM_INFO
	.align		4
.L_15:
        /*0048*/ 	.byte	0x04, 0x17
        /*004a*/ 	.short	(.L_17 - .L_16)
.L_16:
        /*004c*/ 	.word	0x00000000
        /*0050*/ 	.short	0x0000
        /*0052*/ 	.short	0x0000
        /*0054*/ 	.byte	0x00, 0xf5, 0x21, 0x00


	//----- nvinfo : EIATTR_SPARSE_MMA_MASK
	.align		4
.L_17:
        /*0058*/ 	.byte	0x03, 0x50
        /*005a*/ 	.short	0x0000


	//----- nvinfo : EIATTR_MAXREG_COUNT
	.align		4
        /*005c*/ 	.byte	0x03, 0x1b
        /*005e*/ 	.short	0x00ff


	//----- nvinfo : EIATTR_MERCURY_ISA_VERSION
	.align		4
        /*0060*/ 	.byte	0x03, 0x5f
        /*0062*/ 	.short	0x0101


	//----- nvinfo : EIATTR_VRC_CTA_INIT_COUNT
	.align		4
        /*0064*/ 	.byte	0x02, 0x4a
	.zero		1
	.zero		1


	//----- nvinfo : EIATTR_EXIT_INSTR_OFFSETS
	.align		4
        /*0068*/ 	.byte	0x04, 0x1c
        /*006a*/ 	.short	(.L_19 - .L_18)


	//   ....[0]....
.L_18:
        /*006c*/ 	.word	0x000000c0


	//   ....[1]....
        /*0070*/ 	.word	0x00000190


	//----- nvinfo : EIATTR_CBANK_PARAM_SIZE
	.align		4
.L_19:
        /*0074*/ 	.byte	0x03, 0x19
        /*0076*/ 	.short	0x0020


	//----- nvinfo : EIATTR_PARAM_CBANK
	.align		4
        /*0078*/ 	.byte	0x04, 0x0a
        /*007a*/ 	.short	(.L_21 - .L_20)
	.align		4
.L_20:
        /*007c*/ 	.word	index@(.nv.constant0._Z6matAddPfS_S_ii)
        /*0080*/ 	.short	0x0380
        /*0082*/ 	.short	0x0020


	//----- nvinfo : EIATTR_SW_WAR
	.align		4
.L_21:
        /*0084*/ 	.byte	0x04, 0x36
        /*0086*/ 	.short	(.L_23 - .L_22)
.L_22:
        /*0088*/ 	.word	0x00000008
.L_23:


//--------------------- .nv.callgraph             --------------------------
	.section	.nv.callgraph,"",@"SHT_CUDA_CALLGRAPH"
	.align	4
	.sectionentsize	8
	.align		4
        /*0000*/ 	.word	0x00000000
	.align		4
        /*0004*/ 	.word	0xffffffff
	.align		4
        /*0008*/ 	.word	0x00000000
	.align		4
        /*000c*/ 	.word	0xfffffffe
	.align		4
        /*0010*/ 	.word	0x00000000
	.align		4
        /*0014*/ 	.word	0xfffffffd
	.align		4
        /*0018*/ 	.word	0x00000000
	.align		4
        /*001c*/ 	.word	0xfffffffc


//--------------------- .text._Z6matAddPfS_S_ii   --------------------------
	.section	.text._Z6matAddPfS_S_ii,"ax",@progbits
	.align	128
        .global         _Z6matAddPfS_S_ii
        .type           _Z6matAddPfS_S_ii,@function
        .size           _Z6matAddPfS_S_ii,(.L_x_1 - _Z6matAddPfS_S_ii)
        .other          _Z6matAddPfS_S_ii,@"STO_CUDA_ENTRY STV_DEFAULT"
_Z6matAddPfS_S_ii:
.text._Z6matAddPfS_S_ii:
[----:B------:R-:W-:Y:S01]  /*0000*/  LDC R1, c[0x0][0x37c] ;  /* 0x0000df00ff017b82 */ /* 0x000fe20000000800 */
[----:B------:R-:W0:Y:S01]  /*0010*/  S2R R7, SR_CTAID.X ;  /* 0x0000000000077919 */ /* 0x000e220000002500 */
[----:B------:R-:W1:Y:S01]  /*0020*/  LDCU UR4, c[0x0][0x364] ;  /* 0x00006c80ff0477ac */ /* 0x000e620008000800 */
[----:B------:R-:W0:Y:S01]  /*0030*/  S2R R2, SR_TID.X ;  /* 0x0000000000027919 */ /* 0x000e220000002100 */
[----:B------:R-:W0:Y:S01]  /*0040*/  LDCU UR5, c[0x0][0x360] ;  /* 0x00006c00ff0577ac */ /* 0x000e220008000800 */
[----:B------:R-:W1:Y:S01]  /*0050*/  S2R R0, SR_CTAID.Y ;  /* 0x0000000000007919 */ /* 0x000e620000002600 */
[----:B------:R-:W2:Y:S01]  /*0060*/  LDCU.64 UR6, c[0x0][0x398] ;  /* 0x00007300ff0677ac */ /* 0x000ea20008000a00 */
[----:B------:R-:W1:Y:S01]  /*0070*/  S2R R3, SR_TID.Y ;  /* 0x0000000000037919 */ /* 0x000e620000002200 */
[----:B0-----:R-:W-:-:S05]  /*0080*/  IMAD R7, R7, UR5, R2 ;  /* 0x0000000507077c24 */ /* 0x001fca000f8e0202 */
[----:B--2---:R-:W-:Y:S01]  /*0090*/  ISETP.GE.AND P0, PT, R7, UR7, PT ;  /* 0x0000000707007c0c */ /* 0x004fe2000bf06270 */
[----:B-1----:R-:W-:-:S05]  /*00a0*/  IMAD R0, R0, UR4, R3 ;  /* 0x0000000400007c24 */ /* 0x002fca000f8e0203 */
[----:B------:R-:W-:-:S13]  /*00b0*/  ISETP.GE.OR P0, PT, R0, UR6, P0 ;  /* 0x0000000600007c0c */ /* 0x000fda0008706670 */
[----:B------:R-:W-:Y:S05]  /*00c0*/  @P0 EXIT ;  /* 0x000000000000094d */ /* 0x000fea0003800000 */
[----:B------:R-:W0:Y:S01]  /*00d0*/  LDC.64 R2, c[0x0][0x380] ;  /* 0x0000e000ff027b82 */ /* 0x000e220000000a00 */
[----:B------:R-:W1:Y:S01]  /*00e0*/  LDCU.64 UR4, c[0x0][0x358] ;  /* 0x00006b00ff0477ac */ /* 0x000e620008000a00 */
[----:B------:R-:W-:-:S06]  /*00f0*/  IMAD R9, R0, UR7, R7 ;  /* 0x0000000700097c24 */ /* 0x000fcc000f8e0207 */
[----:B------:R-:W2:Y:S08]  /*0100*/  LDC.64 R4, c[0x0][0x388] ;  /* 0x0000e200ff047b82 */ /* 0x000eb00000000a00 */
[----:B------:R-:W3:Y:S01]  /*0110*/  LDC.64 R6, c[0x0][0x390] ;  /* 0x0000e400ff067b82 */ /* 0x000ee20000000a00 */
[----:B0-----:R-:W-:-:S06]  /*0120*/  IMAD.WIDE R2, R9, 0x4, R2 ;  /* 0x0000000409027825 */ /* 0x001fcc00078e0202 */
[----:B-1----:R-:W4:Y:S01]  /*0130*/  LDG.E R2, desc[UR4][R2.64] ;  /* 0x0000000402027981 */ /* 0x002f22000c1e1900 */
[----:B--2---:R-:W-:-:S06]  /*0140*/  IMAD.WIDE R4, R9, 0x4, R4 ;  /* 0x0000000409047825 */ /* 0x004fcc00078e0204 */
[----:B------:R-:W4:Y:S01]  /*0150*/  LDG.E R5, desc[UR4][R4.64] ;  /* 0x0000000404057981 */ /* 0x000f22000c1e1900 */
[----:B---3--:R-:W-:-:S04]  /*0160*/  IMAD.WIDE R6, R9, 0x4, R6 ;  /* 0x0000000409067825 */ /* 0x008fc800078e0206 */
[----:B----4-:R-:W-:-:S05]  /*0170*/  FADD R9, R2, R5 ;  /* 0x0000000502097221 */ /* 0x010fca0000000000 */
[----:B------:R-:W-:Y:S01]  /*0180*/  STG.E desc[UR4][R6.64], R9 ;  /* 0x0000000906007986 */ /* 0x000fe2000c101904 */
[----:B------:R-:W-:Y:S05]  /*0190*/  EXIT ;  /* 0x000000000000794d */ /* 0x000fea0003800000 */
.L_x_0:
[----:B------:R-:W-:-:S00]  /*01a0*/  BRA `(.L_x_0) ;  /* 0xfffffffc00fc7947 */ /* 0x000fc0000383ffff */
[----:B------:R-:W-:-:S00]  /*01b0*/  NOP ;  /* 0x0000000000007918 */ /* 0x000fc00000000000 */
        /* <DEDUP_REMOVED lines=12> */
.L_x_1:


//--------------------- .nv.shared.reserved.0     --------------------------
	.section	.nv.shared.reserved.0,"aw",@nobits
	.weak		__nv_reservedSMEM_offset_0_alias
	.size		__nv_reservedSMEM_offset_0_alias, 0, 64
	.other		__nv_reservedSMEM_offset_0_alias,@"STO_CUDA_RESERVED_SHARED STV_DEFAULT"
__nv_reservedSMEM_offset_0_alias:
	.zero		0
	.zero		64


//--------------------- .nv.constant0._Z6matAddPfS_S_ii --------------------------
	.section	.nv.constant0._Z6matAddPfS_S_ii,"a",@progbits
	.sectionflags	@""
	.align	4
.nv.constant0._Z6matAddPfS_S_ii:
	.zero		928


//--------------------- SYMBOLS --------------------------

	.type		.nv.reservedSmem.offset0,@object
	.size		.nv.reservedSmem.offset0,0x4
